//
// Generated by NVIDIA NVVM Compiler
//
// Compiler Build ID: CL-36424714
// Cuda compilation tools, release 13.0, V13.0.88
// Based on NVVM 20.0.0
//

.version 9.0
.target sm_100
.address_size 64

	// .globl	_Z13nrpol3_kernelPfS_S_S_S_P6__halfS1_S1_S1_S1_S_if
.const .align 2 .b8 weight_1_half_d[160];
.const .align 4 .b8 weight_2_half_d[32];
.const .align 2 .b8 bias_1_half_d[16];
// _ZZ13nrpol3_kernelPfS_S_S_S_P6__halfS1_S1_S1_S1_S_ifE15weight_1_shared has been demoted
// _ZZ13nrpol3_kernelPfS_S_S_S_P6__halfS1_S1_S1_S1_S_ifE13bias_1_shared has been demoted
// _ZZ13nrpol3_kernelPfS_S_S_S_P6__halfS1_S1_S1_S1_S_ifE10neuron_out has been demoted

.visible .entry _Z13nrpol3_kernelPfS_S_S_S_P6__halfS1_S1_S1_S1_S_if(
	.param .u64 .ptr .align 1 _Z13nrpol3_kernelPfS_S_S_S_P6__halfS1_S1_S1_S1_S_if_param_0,
	.param .u64 .ptr .align 1 _Z13nrpol3_kernelPfS_S_S_S_P6__halfS1_S1_S1_S1_S_if_param_1,
	.param .u64 .ptr .align 1 _Z13nrpol3_kernelPfS_S_S_S_P6__halfS1_S1_S1_S1_S_if_param_2,
	.param .u64 .ptr .align 1 _Z13nrpol3_kernelPfS_S_S_S_P6__halfS1_S1_S1_S1_S_if_param_3,
	.param .u64 .ptr .align 1 _Z13nrpol3_kernelPfS_S_S_S_P6__halfS1_S1_S1_S1_S_if_param_4,
	.param .u64 .ptr .align 1 _Z13nrpol3_kernelPfS_S_S_S_P6__halfS1_S1_S1_S1_S_if_param_5,
	.param .u64 .ptr .align 1 _Z13nrpol3_kernelPfS_S_S_S_P6__halfS1_S1_S1_S1_S_if_param_6,
	.param .u64 .ptr .align 1 _Z13nrpol3_kernelPfS_S_S_S_P6__halfS1_S1_S1_S1_S_if_param_7,
	.param .u64 .ptr .align 1 _Z13nrpol3_kernelPfS_S_S_S_P6__halfS1_S1_S1_S1_S_if_param_8,
	.param .u64 .ptr .align 1 _Z13nrpol3_kernelPfS_S_S_S_P6__halfS1_S1_S1_S1_S_if_param_9,
	.param .u64 .ptr .align 1 _Z13nrpol3_kernelPfS_S_S_S_P6__halfS1_S1_S1_S1_S_if_param_10,
	.param .u32 _Z13nrpol3_kernelPfS_S_S_S_P6__halfS1_S1_S1_S1_S_if_param_11,
	.param .f32 _Z13nrpol3_kernelPfS_S_S_S_P6__halfS1_S1_S1_S1_S_if_param_12
)
{
	.reg .pred 	%p<12>;
	.reg .b16 	%rs<58>;
	.reg .b32 	%r<117>;
	.reg .b32 	%f<7>;
	.reg .b64 	%rd<29>;
	.reg .b64 	%fd<3>;
	// demoted variable
	.shared .align 2 .b8 _ZZ13nrpol3_kernelPfS_S_S_S_P6__halfS1_S1_S1_S1_S_ifE15weight_1_shared[256];
	// demoted variable
	.shared .align 2 .b8 _ZZ13nrpol3_kernelPfS_S_S_S_P6__halfS1_S1_S1_S1_S_ifE13bias_1_shared[512];
	// demoted variable
	.shared .align 2 .b8 _ZZ13nrpol3_kernelPfS_S_S_S_P6__halfS1_S1_S1_S1_S_ifE10neuron_out[8192];
	ld.param.u64 	%rd2, [_Z13nrpol3_kernelPfS_S_S_S_P6__halfS1_S1_S1_S1_S_if_param_6];
	ld.param.u64 	%rd4, [_Z13nrpol3_kernelPfS_S_S_S_P6__halfS1_S1_S1_S1_S_if_param_8];
	ld.param.u64 	%rd5, [_Z13nrpol3_kernelPfS_S_S_S_P6__halfS1_S1_S1_S1_S_if_param_9];
	ld.param.u64 	%rd6, [_Z13nrpol3_kernelPfS_S_S_S_P6__halfS1_S1_S1_S1_S_if_param_10];
	ld.param.u32 	%r5, [_Z13nrpol3_kernelPfS_S_S_S_P6__halfS1_S1_S1_S1_S_if_param_11];
	mov.u32 	%r1, %tid.x;
	mov.f32 	%f1, 0f403EF0AE;
	mov.f32 	%f2, 0fC1233A93;
	// begin inline asm
	{ cvt.rn.f16x2.f32 %r6, %f2, %f1; }

	// end inline asm
	setp.gt.u32 	%p1, %r1, 79;
	@%p1 bra 	$L__BB0_2;
	shl.b32 	%r10, %r1, 1;
	mov.u32 	%r11, _ZZ13nrpol3_kernelPfS_S_S_S_P6__halfS1_S1_S1_S1_S_ifE15weight_1_shared;
	add.s32 	%r12, %r11, %r10;
	mul.wide.u32 	%rd7, %r1, 2;
	mov.u64 	%rd8, weight_1_half_d;
	add.s64 	%rd9, %rd8, %rd7;
	ld.const.u16 	%rs2, [%rd9];
	st.shared.u16 	[%r12], %rs2;
	bra.uni 	$L__BB0_4;
$L__BB0_2:
	setp.gt.u32 	%p2, %r1, 127;
	@%p2 bra 	$L__BB0_4;
	shl.b32 	%r7, %r1, 1;
	mov.u32 	%r8, _ZZ13nrpol3_kernelPfS_S_S_S_P6__halfS1_S1_S1_S1_S_ifE15weight_1_shared;
	add.s32 	%r9, %r8, %r7;
	mov.f64 	%fd1, 0d0000000000000000;
	// begin inline asm
	{  cvt.rn.f16.f64 %rs1, %fd1;}

	// end inline asm
	st.shared.u16 	[%r9], %rs1;
$L__BB0_4:
	ld.param.u64 	%rd28, [_Z13nrpol3_kernelPfS_S_S_S_P6__halfS1_S1_S1_S1_S_if_param_7];
	ld.param.u64 	%rd27, [_Z13nrpol3_kernelPfS_S_S_S_P6__halfS1_S1_S1_S1_S_if_param_5];
	shr.u32 	%r73, %r1, 5;
	shl.b32 	%r74, %r1, 1;
	mov.u32 	%r75, _ZZ13nrpol3_kernelPfS_S_S_S_P6__halfS1_S1_S1_S1_S_ifE13bias_1_shared;
	add.s32 	%r76, %r75, %r74;
	mul.wide.u32 	%rd10, %r73, 2;
	mov.u64 	%rd11, bias_1_half_d;
	add.s64 	%rd12, %rd11, %rd10;
	ld.const.u16 	%rs37, [%rd12];
	st.shared.u16 	[%r76], %rs37;
	mov.f64 	%fd2, 0d0000000000000000;
	// begin inline asm
	{  cvt.rn.f16.f64 %rs3, %fd2;}

	// end inline asm
	mov.u32 	%r77, _ZZ13nrpol3_kernelPfS_S_S_S_P6__halfS1_S1_S1_S1_S_ifE10neuron_out;
	add.s32 	%r78, %r77, %r74;
	st.shared.u16 	[%r78], %rs3;
	st.shared.u16 	[%r78+512], %rs3;
	st.shared.u16 	[%r78+1024], %rs3;
	st.shared.u16 	[%r78+1536], %rs3;
	st.shared.u16 	[%r78+2048], %rs3;
	st.shared.u16 	[%r78+2560], %rs3;
	st.shared.u16 	[%r78+3072], %rs3;
	st.shared.u16 	[%r78+3584], %rs3;
	st.shared.u16 	[%r78+4096], %rs3;
	st.shared.u16 	[%r78+4608], %rs3;
	st.shared.u16 	[%r78+5120], %rs3;
	st.shared.u16 	[%r78+5632], %rs3;
	st.shared.u16 	[%r78+6144], %rs3;
	st.shared.u16 	[%r78+6656], %rs3;
	st.shared.u16 	[%r78+7168], %rs3;
	st.shared.u16 	[%r78+7680], %rs3;
	bar.sync 	0;
	shl.b32 	%r79, %r73, 10;
	add.s32 	%r80, %r77, %r79;
	and.b32  	%r81, %r74, 62;
	add.s32 	%r82, %r80, %r81;
	mov.u32 	%r83, %ctaid.x;
	mov.u32 	%r84, %ntid.x;
	mad.lo.s32 	%r85, %r84, %r83, %r1;
	shl.b32 	%r3, %r85, 1;
	cvta.to.global.u64 	%rd13, %rd27;
	mul.wide.s32 	%rd14, %r3, 2;
	add.s64 	%rd15, %rd13, %rd14;
	ld.global.u16 	%rs38, [%rd15];
	st.shared.u16 	[%r82], %rs38;
	cvta.to.global.u64 	%rd16, %rd2;
	add.s64 	%rd17, %rd16, %rd14;
	ld.global.u16 	%rs39, [%rd17];
	st.shared.u16 	[%r82+64], %rs39;
	cvta.to.global.u64 	%rd18, %rd28;
	add.s64 	%rd19, %rd18, %rd14;
	ld.global.u16 	%rs40, [%rd19];
	st.shared.u16 	[%r82+128], %rs40;
	cvta.to.global.u64 	%rd20, %rd4;
	add.s64 	%rd21, %rd20, %rd14;
	ld.global.u16 	%rs41, [%rd21];
	st.shared.u16 	[%r82+192], %rs41;
	cvta.to.global.u64 	%rd22, %rd5;
	add.s64 	%rd23, %rd22, %rd14;
	ld.global.u16 	%rs42, [%rd23];
	st.shared.u16 	[%r82+256], %rs42;
	ld.global.u16 	%rs43, [%rd15+2];
	st.shared.u16 	[%r82+320], %rs43;
	ld.global.u16 	%rs44, [%rd17+2];
	st.shared.u16 	[%r82+384], %rs44;
	ld.global.u16 	%rs45, [%rd19+2];
	st.shared.u16 	[%r82+448], %rs45;
	ld.global.u16 	%rs46, [%rd21+2];
	st.shared.u16 	[%r82+512], %rs46;
	ld.global.u16 	%rs47, [%rd23+2];
	st.shared.u16 	[%r82+576], %rs47;
	bar.sync 	0;
	mov.b32 	%r86, 32;
	wmma.load.a.sync.aligned.col.m32n8k16.shared.f16 	{%r87, %r88, %r89, %r90, %r91, %r92, %r93, %r94}, [%r80], %r86;
	mov.u32 	%r95, _ZZ13nrpol3_kernelPfS_S_S_S_P6__halfS1_S1_S1_S1_S_ifE15weight_1_shared;
	mov.b32 	%r96, 8;
	wmma.load.b.sync.aligned.row.m32n8k16.shared.f16 	{%r97, %r98, %r99, %r100, %r101, %r102, %r103, %r104}, [%r95], %r96;
	wmma.load.c.sync.aligned.col.m32n8k16.shared.f16 	{%r105, %r106, %r107, %r108}, [%r75], %r86;
	wmma.mma.sync.aligned.col.row.m32n8k16.f16.f16 {%r109, %r110, %r111, %r112}, {%r87, %r88, %r89, %r90, %r91, %r92, %r93, %r94}, {%r97, %r98, %r99, %r100, %r101, %r102, %r103, %r104}, {%r105, %r106, %r107, %r108};
	mov.f32 	%f4, 0f00000000;
	// begin inline asm
	{  cvt.rn.f16.f32 %rs4, %f4;}

	// end inline asm
	mov.b32 	{%rs6, %rs9}, %r109;
	// begin inline asm
	{ .reg .pred __$temp3;
  setp.gt.f16  __$temp3, %rs6, %rs4;
  selp.u16 %rs5, 1, 0, __$temp3;}
	// end inline asm
	setp.eq.s16 	%p3, %rs5, 0;
	selp.b16 	%rs48, %rs4, %rs6, %p3;
	// begin inline asm
	{ .reg .pred __$temp3;
  setp.gt.f16  __$temp3, %rs9, %rs4;
  selp.u16 %rs8, 1, 0, __$temp3;}
	// end inline asm
	setp.eq.s16 	%p4, %rs8, 0;
	selp.b16 	%rs49, %rs4, %rs9, %p4;
	mov.b32 	%r113, {%rs48, %rs49};
	mov.b32 	{%rs12, %rs15}, %r110;
	// begin inline asm
	{ .reg .pred __$temp3;
  setp.gt.f16  __$temp3, %rs12, %rs4;
  selp.u16 %rs11, 1, 0, __$temp3;}
	// end inline asm
	setp.eq.s16 	%p5, %rs11, 0;
	selp.b16 	%rs50, %rs4, %rs12, %p5;
	// begin inline asm
	{ .reg .pred __$temp3;
  setp.gt.f16  __$temp3, %rs15, %rs4;
  selp.u16 %rs14, 1, 0, __$temp3;}
	// end inline asm
	setp.eq.s16 	%p6, %rs14, 0;
	selp.b16 	%rs51, %rs4, %rs15, %p6;
	mov.b32 	%r114, {%rs50, %rs51};
	mov.b32 	{%rs18, %rs21}, %r111;
	// begin inline asm
	{ .reg .pred __$temp3;
  setp.gt.f16  __$temp3, %rs18, %rs4;
  selp.u16 %rs17, 1, 0, __$temp3;}
	// end inline asm
	setp.eq.s16 	%p7, %rs17, 0;
	selp.b16 	%rs52, %rs4, %rs18, %p7;
	// begin inline asm
	{ .reg .pred __$temp3;
  setp.gt.f16  __$temp3, %rs21, %rs4;
  selp.u16 %rs20, 1, 0, __$temp3;}
	// end inline asm
	setp.eq.s16 	%p8, %rs20, 0;
	selp.b16 	%rs53, %rs4, %rs21, %p8;
	mov.b32 	%r115, {%rs52, %rs53};
	mov.b32 	{%rs24, %rs27}, %r112;
	// begin inline asm
	{ .reg .pred __$temp3;
  setp.gt.f16  __$temp3, %rs24, %rs4;
  selp.u16 %rs23, 1, 0, __$temp3;}
	// end inline asm
	setp.eq.s16 	%p9, %rs23, 0;
	selp.b16 	%rs54, %rs4, %rs24, %p9;
	// begin inline asm
	{ .reg .pred __$temp3;
  setp.gt.f16  __$temp3, %rs27, %rs4;
  selp.u16 %rs26, 1, 0, __$temp3;}
	// end inline asm
	setp.eq.s16 	%p10, %rs26, 0;
	selp.b16 	%rs55, %rs4, %rs27, %p10;
	mov.b32 	%r116, {%rs54, %rs55};
	wmma.store.d.sync.aligned.col.m32n8k16.shared.f16 	[%r80], {%r113, %r114, %r115, %r116}, %r86;
	bar.warp.sync 	-1;
	// begin inline asm
	{.reg .f16 low;
  cvt.rn.f16.f32 low, %f4;
  mov.b32 %r13, {low,low};}

	// end inline asm
	ld.shared.u16 	%rs29, [%r82];
	// begin inline asm
	{  mov.b32 %r14, {%rs29,%rs29};}

	// end inline asm
	ld.const.u32 	%r17, [weight_2_half_d];
	// begin inline asm
	{mul.f16x2 %r15,%r14,%r17;
}
	// end inline asm
	// begin inline asm
	{add.f16x2 %r18,%r13,%r15;
}
	// end inline asm
	ld.shared.u16 	%rs30, [%r82+64];
	// begin inline asm
	{  mov.b32 %r21, {%rs30,%rs30};}

	// end inline asm
	ld.const.u32 	%r24, [weight_2_half_d+4];
	// begin inline asm
	{mul.f16x2 %r22,%r21,%r24;
}
	// end inline asm
	// begin inline asm
	{add.f16x2 %r25,%r18,%r22;
}
	// end inline asm
	ld.shared.u16 	%rs31, [%r82+128];
	// begin inline asm
	{  mov.b32 %r28, {%rs31,%rs31};}

	// end inline asm
	ld.const.u32 	%r31, [weight_2_half_d+8];
	// begin inline asm
	{mul.f16x2 %r29,%r28,%r31;
}
	// end inline asm
	// begin inline asm
	{add.f16x2 %r32,%r25,%r29;
}
	// end inline asm
	ld.shared.u16 	%rs32, [%r82+192];
	// begin inline asm
	{  mov.b32 %r35, {%rs32,%rs32};}

	// end inline asm
	ld.const.u32 	%r38, [weight_2_half_d+12];
	// begin inline asm
	{mul.f16x2 %r36,%r35,%r38;
}
	// end inline asm
	// begin inline asm
	{add.f16x2 %r39,%r32,%r36;
}
	// end inline asm
	ld.shared.u16 	%rs33, [%r82+256];
	// begin inline asm
	{  mov.b32 %r42, {%rs33,%rs33};}

	// end inline asm
	ld.const.u32 	%r45, [weight_2_half_d+16];
	// begin inline asm
	{mul.f16x2 %r43,%r42,%r45;
}
	// end inline asm
	// begin inline asm
	{add.f16x2 %r46,%r39,%r43;
}
	// end inline asm
	ld.shared.u16 	%rs34, [%r82+320];
	// begin inline asm
	{  mov.b32 %r49, {%rs34,%rs34};}

	// end inline asm
	ld.const.u32 	%r52, [weight_2_half_d+20];
	// begin inline asm
	{mul.f16x2 %r50,%r49,%r52;
}
	// end inline asm
	// begin inline asm
	{add.f16x2 %r53,%r46,%r50;
}
	// end inline asm
	ld.shared.u16 	%rs35, [%r82+384];
	// begin inline asm
	{  mov.b32 %r56, {%rs35,%rs35};}

	// end inline asm
	ld.const.u32 	%r59, [weight_2_half_d+24];
	// begin inline asm
	{mul.f16x2 %r57,%r56,%r59;
}
	// end inline asm
	// begin inline asm
	{add.f16x2 %r60,%r53,%r57;
}
	// end inline asm
	ld.shared.u16 	%rs36, [%r82+448];
	// begin inline asm
	{  mov.b32 %r63, {%rs36,%rs36};}

	// end inline asm
	ld.const.u32 	%r66, [weight_2_half_d+28];
	// begin inline asm
	{mul.f16x2 %r64,%r63,%r66;
}
	// end inline asm
	// begin inline asm
	{add.f16x2 %r67,%r60,%r64;
}
	// end inline asm
	// begin inline asm
	{add.f16x2 %r70,%r67,%r6;
}
	// end inline asm
	setp.ge.s32 	%p11, %r3, %r5;
	@%p11 bra 	$L__BB0_6;
	mov.b32 	{%rs56, %rs57}, %r70;
	// begin inline asm
	{  cvt.f32.f16 %f5, %rs56;}

	// end inline asm
	cvta.to.global.u64 	%rd24, %rd6;
	mul.wide.s32 	%rd25, %r3, 4;
	add.s64 	%rd26, %rd24, %rd25;
	st.global.f32 	[%rd26], %f5;
	// begin inline asm
	{  cvt.f32.f16 %f6, %rs57;}

	// end inline asm
	st.global.f32 	[%rd26+4], %f6;
$L__BB0_6:
	ret;

}


// ===== COMPILED SASS (sm_100) =====

	.target	sm_100

	.elftype	@"ET_EXEC"


//--------------------- .note.nv.tkinfo           --------------------------
	.section	.note.nv.tkinfo,"",@"SHT_NOTE"
	.sectionflags	@"SHF_NOTE_NV_TKINFO"
	.tkinfo
        /*0018*/ 	.word	0x00000002
        /*0030*/ 	.string	""
        /*0030*/ 	.string	"ptxas"
        /*0030*/ 	.string	"Cuda compilation tools, release 13.0, V13.0.88"
        /*0030*/ 	.string	"Build cuda_13.0.r13.0/compiler.36424714_0"
        /*0030*/ 	.string	"-arch sm_100 -m 64 "



//--------------------- .note.nv.cuinfo           --------------------------
	.section	.note.nv.cuinfo,"",@"SHT_NOTE"
	.sectionflags	@"SHF_NOTE_NV_CUINFO"
        /*0018*/ 	.short	0x0002
        /*001a*/ 	.short	0x0064
        /*001c*/ 	.short	0x0082
	.zero		2


//--------------------- .nv.info                  --------------------------
	.section	.nv.info,"",@"SHT_CUDA_INFO"
	.align	4


	//----- nvinfo : EIATTR_REGCOUNT
	.align		4
        /*0000*/ 	.byte	0x04, 0x2f
        /*0002*/ 	.short	(.L_4 - .L_3)
	.align		4
.L_3:
        /*0004*/ 	.word	index@(_Z13nrpol3_kernelPfS_S_S_S_P6__halfS1_S1_S1_S1_S_if)
        /*0008*/ 	.word	0x0000001f


	//----- nvinfo : EIATTR_FRAME_SIZE
	.align		4
.L_4:
        /*000c*/ 	.byte	0x04, 0x11
        /*000e*/ 	.short	(.L_6 - .L_5)
	.align		4
.L_5:
        /*0010*/ 	.word	index@(_Z13nrpol3_kernelPfS_S_S_S_P6__halfS1_S1_S1_S1_S_if)
        /*0014*/ 	.word	0x00000000


	//----- nvinfo : EIATTR_MIN_STACK_SIZE
	.align		4
.L_6:
        /*0018*/ 	.byte	0x04, 0x12
        /*001a*/ 	.short	(.L_8 - .L_7)
	.align		4
.L_7:
        /*001c*/ 	.word	index@(_Z13nrpol3_kernelPfS_S_S_S_P6__halfS1_S1_S1_S1_S_if)
        /*0020*/ 	.word	0x00000000
.L_8:


//--------------------- .nv.compat                --------------------------
	.section	.nv.compat,"",@"SHT_CUDA_COMPAT_INFO"
	.align	4
        /*0000*/ 	.byte	0x02, 0x09, 0x00, 0x00, 0x02, 0x02, 0x01, 0x00, 0x02, 0x05, 0x05, 0x00, 0x03, 0x07, 0x01, 0x01
        /*0010*/ 	.byte	0x02, 0x03, 0x00, 0x00, 0x02, 0x06, 0x01, 0x00, 0x04, 0x0b, 0x08, 0x00, 0x09, 0x00, 0x00, 0x00
        /*0020*/ 	.byte	0x00, 0x00, 0x00, 0x00


//--------------------- .nv.info._Z13nrpol3_kernelPfS_S_S_S_P6__halfS1_S1_S1_S1_S_if --------------------------
	.section	.nv.info._Z13nrpol3_kernelPfS_S_S_S_P6__halfS1_S1_S1_S1_S_if,"",@"SHT_CUDA_INFO"
	.sectionflags	@""
	.align	4


	//----- nvinfo : EIATTR_CUDA_API_VERSION
	.align		4
        /*0000*/ 	.byte	0x04, 0x37
        /*0002*/ 	.short	(.L_10 - .L_9)
.L_9:
        /*0004*/ 	.word	0x00000082


	//----- nvinfo : EIATTR_KPARAM_INFO
	.align		4
.L_10:
        /*0008*/ 	.byte	0x04, 0x17
        /*000a*/ 	.short	(.L_12 - .L_11)
.L_11:
        /*000c*/ 	.word	0x00000000
        /*0010*/ 	.short	0x000c
        /*0012*/ 	.short	0x005c
        /*0014*/ 	.byte	0x00, 0xf0, 0x11, 0x00


	//----- nvinfo : EIATTR_KPARAM_INFO
	.align		4
.L_12:
        /*0018*/ 	.byte	0x04, 0x17
        /*001a*/ 	.short	(.L_14 - .L_13)
.L_13:
        /*001c*/ 	.word	0x00000000
        /*0020*/ 	.short	0x000b
        /*0022*/ 	.short	0x0058
        /*0024*/ 	.byte	0x00, 0xf0, 0x11, 0x00


	//----- nvinfo : EIATTR_KPARAM_INFO
	.align		4
.L_14:
        /*0028*/ 	.byte	0x04, 0x17
        /*002a*/ 	.short	(.L_16 - .L_15)
.L_15:
        /*002c*/ 	.word	0x00000000
        /*0030*/ 	.short	0x000a
        /*0032*/ 	.short	0x0050
        /*0034*/ 	.byte	0x00, 0xf5, 0x21, 0x00


	//----- nvinfo : EIATTR_KPARAM_INFO
	.align		4
.L_16:
        /*0038*/ 	.byte	0x04, 0x17
        /*003a*/ 	.short	(.L_18 - .L_17)
.L_17:
        /*003c*/ 	.word	0x00000000
        /*0040*/ 	.short	0x0009
        /*0042*/ 	.short	0x0048
        /*0044*/ 	.byte	0x00, 0xf5, 0x21, 0x00


	//----- nvinfo : EIATTR_KPARAM_INFO
	.align		4
.L_18:
        /*0048*/ 	.byte	0x04, 0x17
        /*004a*/ 	.short	(.L_20 - .L_19)
.L_19:
        /*004c*/ 	.word	0x00000000
        /*0050*/ 	.short	0x0008
        /*0052*/ 	.short	0x0040
        /*0054*/ 	.byte	0x00, 0xf5, 0x21, 0x00


	//----- nvinfo : EIATTR_KPARAM_INFO
	.align		4
.L_20:
        /*0058*/ 	.byte	0x04, 0x17
        /*005a*/ 	.short	(.L_22 - .L_21)
.L_21:
        /*005c*/ 	.word	0x00000000
        /*0060*/ 	.short	0x0007
        /*0062*/ 	.short	0x0038
        /*0064*/ 	.byte	0x00, 0xf5, 0x21, 0x00


	//----- nvinfo : EIATTR_KPARAM_INFO
	.align		4
.L_22:
        /*0068*/ 	.byte	0x04, 0x17
        /*006a*/ 	.short	(.L_24 - .L_23)
.L_23:
        /*006c*/ 	.word	0x00000000
        /*0070*/ 	.short	0x0006
        /*0072*/ 	.short	0x0030
        /*0074*/ 	.byte	0x00, 0xf5, 0x21, 0x00


	//----- nvinfo : EIATTR_KPARAM_INFO
	.align		4
.L_24:
        /*0078*/ 	.byte	0x04, 0x17
        /*007a*/ 	.short	(.L_26 - .L_25)
.L_25:
        /*007c*/ 	.word	0x00000000
        /*0080*/ 	.short	0x0005
        /*0082*/ 	.short	0x0028
        /*0084*/ 	.byte	0x00, 0xf5, 0x21, 0x00


	//----- nvinfo : EIATTR_KPARAM_INFO
	.align		4
.L_26:
        /*0088*/ 	.byte	0x04, 0x17
        /*008a*/ 	.short	(.L_28 - .L_27)
.L_27:
        /*008c*/ 	.word	0x00000000
        /*0090*/ 	.short	0x0004
        /*0092*/ 	.short	0x0020
        /*0094*/ 	.byte	0x00, 0xf5, 0x21, 0x00


	//----- nvinfo : EIATTR_KPARAM_INFO
	.align		4
.L_28:
        /*0098*/ 	.byte	0x04, 0x17
        /*009a*/ 	.short	(.L_30 - .L_29)
.L_29:
        /*009c*/ 	.word	0x00000000
        /*00a0*/ 	.short	0x0003
        /*00a2*/ 	.short	0x0018
        /*00a4*/ 	.byte	0x00, 0xf5, 0x21, 0x00


	//----- nvinfo : EIATTR_KPARAM_INFO
	.align		4
.L_30:
        /*00a8*/ 	.byte	0x04, 0x17
        /*00aa*/ 	.short	(.L_32 - .L_31)
.L_31:
        /*00ac*/ 	.word	0x00000000
        /*00b0*/ 	.short	0x0002
        /*00b2*/ 	.short	0x0010
        /*00b4*/ 	.byte	0x00, 0xf5, 0x21, 0x00


	//----- nvinfo : EIATTR_KPARAM_INFO
	.align		4
.L_32:
        /*00b8*/ 	.byte	0x04, 0x17
        /*00ba*/ 	.short	(.L_34 - .L_33)
.L_33:
        /*00bc*/ 	.word	0x00000000
        /*00c0*/ 	.short	0x0001
        /*00c2*/ 	.short	0x0008
        /*00c4*/ 	.byte	0x00, 0xf5, 0x21, 0x00


	//----- nvinfo : EIATTR_KPARAM_INFO
	.align		4
.L_34:
        /*00c8*/ 	.byte	0x04, 0x17
        /*00ca*/ 	.short	(.L_36 - .L_35)
.L_35:
        /*00cc*/ 	.word	0x00000000
        /*00d0*/ 	.short	0x0000
        /*00d2*/ 	.short	0x0000
        /*00d4*/ 	.byte	0x00, 0xf5, 0x21, 0x00


	//----- nvinfo : EIATTR_SPARSE_MMA_MASK
	.align		4
.L_36:
        /*00d8*/ 	.byte	0x03, 0x50
        /*00da*/ 	.short	0x0000


	//----- nvinfo : EIATTR_WMMA_USED
	.align		4
        /*00dc*/ 	.byte	0x01, 0x2b
	.zero		2


	//----- nvinfo : EIATTR_MAXREG_COUNT
	.align		4
        /*00e0*/ 	.byte	0x03, 0x1b
        /*00e2*/ 	.short	0x00ff


	//----- nvinfo : EIATTR_NUM_BARRIERS
	.align		4
        /*00e4*/ 	.byte	0x02, 0x4c
        /*00e6*/ 	.byte	0x01
	.zero		1


	//----- nvinfo : EIATTR_MERCURY_ISA_VERSION
	.align		4
        /*00e8*/ 	.byte	0x03, 0x5f
        /*00ea*/ 	.short	0x0101


	//----- nvinfo : EIATTR_COOP_GROUP_MASK_REGIDS
	.align		4
        /*00ec*/ 	.byte	0x04, 0x29
        /*00ee*/ 	.short	(.L_38 - .L_37)


	//   ....[0]....
.L_37:
        /*00f0*/ 	.word	0xffffffff


	//----- nvinfo : EIATTR_COOP_GROUP_INSTR_OFFSETS
	.align		4
.L_38:
        /*00f4*/ 	.byte	0x04, 0x28
        /*00f6*/ 	.short	(.L_40 - .L_39)


	//   ....[0]....
.L_39:
        /*00f8*/ 	.word	0x000009a0


	//----- nvinfo : EIATTR_VRC_CTA_INIT_COUNT
	.align		4
.L_40:
        /*00fc*/ 	.byte	0x02, 0x4a
	.zero		1
	.zero		1


	//----- nvinfo : EIATTR_EXIT_INSTR_OFFSETS
	.align		4
        /*0100*/ 	.byte	0x04, 0x1c
        /*0102*/ 	.short	(.L_42 - .L_41)


	//   ....[0]....
.L_41:
        /*0104*/ 	.word	0x00000a90


	//   ....[1]....
        /*0108*/ 	.word	0x00000b50


	//----- nvinfo : EIATTR_CRS_STACK_SIZE
	.align		4
.L_42:
        /*010c*/ 	.byte	0x04, 0x1e
        /*010e*/ 	.short	(.L_44 - .L_43)
.L_43:
        /*0110*/ 	.word	0x00000000


	//----- nvinfo : EIATTR_CBANK_PARAM_SIZE
	.align		4
.L_44:
        /*0114*/ 	.byte	0x03, 0x19
        /*0116*/ 	.short	0x0060


	//----- nvinfo : EIATTR_PARAM_CBANK
	.align		4
        /*0118*/ 	.byte	0x04, 0x0a
        /*011a*/ 	.short	(.L_46 - .L_45)
	.align		4
.L_45:
        /*011c*/ 	.word	index@(.nv.constant0._Z13nrpol3_kernelPfS_S_S_S_P6__halfS1_S1_S1_S1_S_if)
        /*0120*/ 	.short	0x0380
        /*0122*/ 	.short	0x0060


	//----- nvinfo : EIATTR_SW_WAR
	.align		4
.L_46:
        /*0124*/ 	.byte	0x04, 0x36
        /*0126*/ 	.short	(.L_48 - .L_47)
.L_47:
        /*0128*/ 	.word	0x00000008
.L_48:


//--------------------- .nv.callgraph             --------------------------
	.section	.nv.callgraph,"",@"SHT_CUDA_CALLGRAPH"
	.align	4
	.sectionentsize	8
	.align		4
        /*0000*/ 	.word	0x00000000
	.align		4
        /*0004*/ 	.word	0xffffffff
	.align		4
        /*0008*/ 	.word	0x00000000
	.align		4
        /*000c*/ 	.word	0xfffffffe
	.align		4
        /*0010*/ 	.word	0x00000000
	.align		4
        /*0014*/ 	.word	0xfffffffd
	.align		4
        /*0018*/ 	.word	0x00000000
	.align		4
        /*001c*/ 	.word	0xfffffffc


//--------------------- .nv.constant3             --------------------------
	.section	.nv.constant3,"a",@progbits
	.align	4
.nv.constant3:
	.type		weight_1_half_d,@object
	.size		weight_1_half_d,(weight_2_half_d - weight_1_half_d)
weight_1_half_d:
	.zero		160
	.type		weight_2_half_d,@object
	.size		weight_2_half_d,(bias_1_half_d - weight_2_half_d)
weight_2_half_d:
	.zero		32
	.type		bias_1_half_d,@object
	.size		bias_1_half_d,(.L_2 - bias_1_half_d)
bias_1_half_d:
	.zero		16
.L_2:


//--------------------- .text._Z13nrpol3_kernelPfS_S_S_S_P6__halfS1_S1_S1_S1_S_if --------------------------
	.section	.text._Z13nrpol3_kernelPfS_S_S_S_P6__halfS1_S1_S1_S1_S_if,"ax",@progbits
	.align	128
        .global         _Z13nrpol3_kernelPfS_S_S_S_P6__halfS1_S1_S1_S1_S_if
        .type           _Z13nrpol3_kernelPfS_S_S_S_P6__halfS1_S1_S1_S1_S_if,@function
        .size           _Z13nrpol3_kernelPfS_S_S_S_P6__halfS1_S1_S1_S1_S_if,(.L_x_3 - _Z13nrpol3_kernelPfS_S_S_S_P6__halfS1_S1_S1_S1_S_if)
        .other          _Z13nrpol3_kernelPfS_S_S_S_P6__halfS1_S1_S1_S1_S_if,@"STO_CUDA_ENTRY STV_DEFAULT"
_Z13nrpol3_kernelPfS_S_S_S_P6__halfS1_S1_S1_S1_S_if:
.text._Z13nrpol3_kernelPfS_S_S_S_P6__halfS1_S1_S1_S1_S_if:
[----:B------:R-:W-:Y:S01]  /*0000*/  LDC R1, c[0x0][0x37c] ;  /* 0x0000df00ff017b82 */ /* 0x000fe20000000800 */
[----:B------:R-:W0:Y:S01]  /*0010*/  S2R R7, SR_TID.X ;  /* 0x0000000000077919 */ /* 0x000e220000002100 */
[----:B------:R-:W-:Y:S01]  /*0020*/  BSSY.RECONVERGENT B0, `(.L_x_0) ;  /* 0x0000011000007945 */ /* 0x000fe20003800200 */
[----:B0-----:R-:W-:Y:S02]  /*0030*/  ISETP.GT.U32.AND P0, PT, R7, 0x4f, PT ;  /* 0x0000004f0700780c */ /* 0x001fe40003f04070 */
[----:B------:R-:W-:-:S11]  /*0040*/  SHF.R.U32.HI R4, RZ, 0x5, R7 ;  /* 0x00000005ff047819 */ /* 0x000fd60000011607 */
[----:B------:R-:W-:Y:S01]  /*0050*/  @!P0 IMAD.SHL.U32 R2, R7, 0x2, RZ ;  /* 0x0000000207028824 */ /* 0x000fe200078e00ff */
[----:B------:R-:W0:Y:S01]  /*0060*/  @!P0 S2R R5, SR_CgaCtaId ;  /* 0x0000000000058919 */ /* 0x000e220000008800 */
[----:B------:R-:W-:Y:S02]  /*0070*/  @!P0 MOV R0, 0x400 ;  /* 0x0000040000008802 */ /* 0x000fe40000000f00 */
[----:B------:R-:W1:Y:S02]  /*0080*/  @!P0 LDC.U16 R3, c[0x3][R2] ;  /* 0x00c0000002038b82 */ /* 0x000e640000000400 */
[----:B0-----:R-:W-:-:S05]  /*0090*/  @!P0 LEA R0, R5, R0, 0x18 ;  /* 0x0000000005008211 */ /* 0x001fca00078ec0ff */
[----:B------:R-:W-:-:S05]  /*00a0*/  @!P0 IMAD R0, R7, 0x2, R0 ;  /* 0x0000000207008824 */ /* 0x000fca00078e0200 */
[----:B-1----:R0:W-:Y:S01]  /*00b0*/  @!P0 STS.U16 [R0], R3 ;  /* 0x0000000300008388 */ /* 0x0021e20000000400 */
[----:B------:R-:W-:Y:S05]  /*00c0*/  @!P0 BRA `(.L_x_1) ;  /* 0x0000000000188947 */ /* 0x000fea0003800000 */
[----:B------:R-:W-:-:S13]  /*00d0*/  ISETP.GT.U32.AND P0, PT, R7, 0x7f, PT ;  /* 0x0000007f0700780c */ /* 0x000fda0003f04070 */
[----:B0-----:R-:W0:Y:S01]  /*00e0*/  @!P0 S2R R3, SR_CgaCtaId ;  /* 0x0000000000038919 */ /* 0x001e220000008800 */
[----:B------:R-:W-:-:S04]  /*00f0*/  @!P0 MOV R0, 0x400 ;  /* 0x0000040000008802 */ /* 0x000fc80000000f00 */
[----:B0-----:R-:W-:-:S05]  /*0100*/  @!P0 LEA R0, R3, R0, 0x18 ;  /* 0x0000000003008211 */ /* 0x001fca00078ec0ff */
[----:B------:R-:W-:-:S05]  /*0110*/  @!P0 IMAD R0, R7, 0x2, R0 ;  /* 0x0000000207008824 */ /* 0x000fca00078e0200 */
[----:B------:R1:W-:Y:S02]  /*0120*/  @!P0 STS.U16 [R0], RZ ;  /* 0x000000ff00008388 */ /* 0x0003e40000000400 */
.L_x_1:
[----:B------:R-:W-:Y:S05]  /*0130*/  BSYNC.RECONVERGENT B0 ;  /* 0x0000000000007941 */ /* 0x000fea0003800200 */
.L_x_0:
[----:B------:R-:W-:Y:S01]  /*0140*/  UMOV UR4, 0xc0 ;  /* 0x000000c000047882 */ /* 0x000fe20000000000 */
[----:B------:R-:W2:Y:S01]  /*0150*/  S2UR UR7, SR_CgaCtaId ;  /* 0x00000000000779c3 */ /* 0x000ea20000008800 */
[----:B------:R-:W-:Y:S01]  /*0160*/  LEA R6, R4, UR4, 0x1 ;  /* 0x0000000404067c11 */ /* 0x000fe2000f8e08ff */
[----:B------:R-:W-:Y:S01]  /*0170*/  UMOV UR6, 0x400 ;  /* 0x0000040000067882 */ /* 0x000fe20000000000 */
[----:B------:R-:W-:Y:S01]  /*0180*/  IMAD.SHL.U32 R5, R7, 0x2, RZ ;  /* 0x0000000207057824 */ /* 0x000fe200078e00ff */
[----:B------:R-:W-:Y:S02]  /*0190*/  UIADD3 UR4, UPT, UPT, UR6, 0x100, URZ ;  /* 0x0000010006047890 */ /* 0x000fe4000fffe0ff */
[----:B------:R-:W-:Y:S02]  /*01a0*/  UIADD3 UR5, UPT, UPT, UR6, 0x300, URZ ;  /* 0x0000030006057890 */ /* 0x000fe4000fffe0ff */
[----:B------:R-:W3:Y:S08]  /*01b0*/  LDC.U16 R6, c[0x3][R6] ;  /* 0x00c0000006067b82 */ /* 0x000ef00000000400 */
[----:B01----:R-:W0:Y:S08]  /*01c0*/  LDC R0, c[0x0][0x360] ;  /* 0x0000d800ff007b82 */ /* 0x003e300000000800 */
[----:B------:R-:W0:Y:S01]  /*01d0*/  S2UR UR8, SR_CTAID.X ;  /* 0x00000000000879c3 */ /* 0x000e220000002500 */
[----:B--2---:R-:W-:-:S02]  /*01e0*/  ULEA UR4, UR7, UR4, 0x18 ;  /* 0x0000000407047291 */ /* 0x004fc4000f8ec0ff */
[----:B------:R-:W-:-:S05]  /*01f0*/  ULEA UR5, UR7, UR5, 0x18 ;  /* 0x0000000507057291 */ /* 0x000fca000f8ec0ff */
[----:B------:R-:W1:Y:S08]  /*0200*/  LDC.64 R16, c[0x0][0x3a8] ;  /* 0x0000ea00ff107b82 */ /* 0x000e700000000a00 */
[----:B------:R-:W2:Y:S08]  /*0210*/  LDC.64 R18, c[0x0][0x3b0] ;  /* 0x0000ec00ff127b82 */ /* 0x000eb00000000a00 */
[----:B------:R-:W4:Y:S01]  /*0220*/  LDC.64 R20, c[0x0][0x3b8] ;  /* 0x0000ee00ff147b82 */ /* 0x000f220000000a00 */
[----:B0-----:R-:W-:Y:S01]  /*0230*/  IMAD R0, R0, UR8, R7 ;  /* 0x0000000800007c24 */ /* 0x001fe2000f8e0207 */
[----:B------:R-:W0:Y:S03]  /*0240*/  LDCU.64 UR8, c[0x0][0x358] ;  /* 0x00006b00ff0877ac */ /* 0x000e260008000a00 */
[----:B------:R-:W-:-:S03]  /*0250*/  IMAD.SHL.U32 R0, R0, 0x2, RZ ;  /* 0x0000000200007824 */ /* 0x000fc600078e00ff */
[----:B------:R-:W5:Y:S01]  /*0260*/  LDC.64 R8, c[0x0][0x3c0] ;  /* 0x0000f000ff087b82 */ /* 0x000f620000000a00 */
[----:B---3--:R0:W-:Y:S01]  /*0270*/  STS.U16 [R5+UR4], R6 ;  /* 0x0000000605007988 */ /* 0x0081e20008000404 */
[----:B-1----:R-:W-:-:S03]  /*0280*/  IMAD.WIDE R16, R0, 0x2, R16 ;  /* 0x0000000200107825 */ /* 0x002fc600078e0210 */
[----:B------:R-:W-:Y:S03]  /*0290*/  STS.U16 [R5+UR5], RZ ;  /* 0x000000ff05007988 */ /* 0x000fe60008000405 */
[----:B------:R-:W1:Y:S01]  /*02a0*/  LDC.64 R2, c[0x0][0x3c8] ;  /* 0x0000f200ff027b82 */ /* 0x000e620000000a00 */
[----:B------:R-:W-:Y:S01]  /*02b0*/  STS.U16 [R5+UR5+0x200], RZ ;  /* 0x000200ff05007988 */ /* 0x000fe20008000405 */
[----:B--2---:R-:W-:-:S03]  /*02c0*/  IMAD.WIDE R18, R0, 0x2, R18 ;  /* 0x0000000200127825 */ /* 0x004fc600078e0212 */
[----:B------:R-:W-:Y:S04]  /*02d0*/  STS.U16 [R5+UR5+0x400], RZ ;  /* 0x000400ff05007988 */ /* 0x000fe80008000405 */
        /* <DEDUP_REMOVED lines=12> */
[----:B------:R2:W-:Y:S01]  /*03a0*/  STS.U16 [R5+UR5+0x1e00], RZ ;  /* 0x001e00ff05007988 */ /* 0x0005e20008000405 */
[----:B------:R-:W-:Y:S01]  /*03b0*/  BAR.SYNC.DEFER_BLOCKING 0x0 ;  /* 0x0000000000007b1d */ /* 0x000fe20000010000 */
[----:B----4-:R-:W-:-:S04]  /*03c0*/  IMAD.WIDE R20, R0, 0x2, R20 ;  /* 0x0000000200147825 */ /* 0x010fc800078e0214 */
[----:B-----5:R-:W-:-:S04]  /*03d0*/  IMAD.WIDE R8, R0, 0x2, R8 ;  /* 0x0000000200087825 */ /* 0x020fc800078e0208 */
[----:B-1----:R-:W-:Y:S01]  /*03e0*/  IMAD.WIDE R12, R0, 0x2, R2 ;  /* 0x00000002000c7825 */ /* 0x002fe200078e0202 */
[----:B0-----:R-:W3:Y:S04]  /*03f0*/  LDG.E.U16 R6, desc[UR8][R16.64] ;  /* 0x0000000810067981 */ /* 0x001ee8000c1e1500 */
[----:B------:R0:W4:Y:S04]  /*0400*/  LDG.E.U16 R10, desc[UR8][R16.64+0x2] ;  /* 0x00000208100a7981 */ /* 0x000128000c1e1500 */
[----:B------:R-:W5:Y:S04]  /*0410*/  LDG.E.U16 R14, desc[UR8][R18.64] ;  /* 0x00000008120e7981 */ /* 0x000f68000c1e1500 */
[----:B------:R-:W5:Y:S04]  /*0420*/  LDG.E.U16 R28, desc[UR8][R18.64+0x2] ;  /* 0x00000208121c7981 */ /* 0x000f68000c1e1500 */
[----:B------:R-:W5:Y:S04]  /*0430*/  LDG.E.U16 R22, desc[UR8][R20.64] ;  /* 0x0000000814167981 */ /* 0x000f68000c1e1500 */
[----:B------:R-:W5:Y:S04]  /*0440*/  LDG.E.U16 R7, desc[UR8][R20.64+0x2] ;  /* 0x0000020814077981 */ /* 0x000f68000c1e1500 */
[----:B------:R-:W5:Y:S04]  /*0450*/  LDG.E.U16 R24, desc[UR8][R8.64] ;  /* 0x0000000808187981 */ /* 0x000f68000c1e1500 */
[----:B------:R1:W5:Y:S04]  /*0460*/  LDG.E.U16 R11, desc[UR8][R8.64+0x2] ;  /* 0x00000208080b7981 */ /* 0x000368000c1e1500 */
[----:B------:R-:W5:Y:S04]  /*0470*/  LDG.E.U16 R26, desc[UR8][R12.64] ;  /* 0x000000080c1a7981 */ /* 0x000f68000c1e1500 */
[----:B------:R-:W5:Y:S01]  /*0480*/  LDG.E.U16 R16, desc[UR8][R12.64+0x2] ;  /* 0x000002080c107981 */ /* 0x000f62000c1e1500 */
[----:B------:R-:W-:Y:S01]  /*0490*/  LOP3.LUT R3, R5, 0x3e, RZ, 0xc0, !PT ;  /* 0x0000003e05037812 */ /* 0x000fe200078ec0ff */
[----:B------:R-:W-:Y:S01]  /*04a0*/  ULEA UR6, UR7, UR6, 0x18 ;  /* 0x0000000607067291 */ /* 0x000fe2000f8ec0ff */
[----:B------:R-:W-:Y:S01]  /*04b0*/  LEA R2, R4, UR5, 0xa ;  /* 0x0000000504027c11 */ /* 0x000fe2000f8e50ff */
[----:B0-----:R-:W0:Y:S04]  /*04c0*/  S2R R17, SR_LANEID ;  /* 0x0000000000117919 */ /* 0x001e280000000000 */
[----:B------:R-:W-:Y:S01]  /*04d0*/  IMAD.IADD R3, R2, 0x1, R3 ;  /* 0x0000000102037824 */ /* 0x000fe200078e0203 */
[----:B0-----:R-:W-:-:S02]  /*04e0*/  SHF.R.U32.HI R15, RZ, 0x2, R17 ;  /* 0x00000002ff0f7819 */ /* 0x001fc40000011611 */
[C---:B------:R-:W-:Y:S02]  /*04f0*/  LOP3.LUT R4, R17.reuse, 0x3, RZ, 0xc0, !PT ;  /* 0x0000000311047812 */ /* 0x040fe400078ec0ff */
[C---:B-1----:R-:W-:Y:S02]  /*0500*/  LOP3.LUT R8, R17.reuse, 0xf, RZ, 0xc0, !PT ;  /* 0x0000000f11087812 */ /* 0x042fe400078ec0ff */
[----:B--2---:R-:W-:Y:S01]  /*0510*/  LOP3.LUT R5, R17, 0x7, RZ, 0xc0, !PT ;  /* 0x0000000711057812 */ /* 0x004fe200078ec0ff */
[----:B------:R-:W-:Y:S01]  /*0520*/  IMAD R15, R15, 0x10, R4 ;  /* 0x000000100f0f7824 */ /* 0x000fe200078e0204 */
[----:B------:R-:W-:-:S04]  /*0530*/  SHF.R.U32.HI R4, RZ, 0x3, R17 ;  /* 0x00000003ff047819 */ /* 0x000fc80000011611 */
[----:B------:R-:W-:Y:S01]  /*0540*/  LEA R9, R15, UR4, 0x2 ;  /* 0x000000040f097c11 */ /* 0x000fe2000f8e10ff */
[----:B------:R-:W-:Y:S01]  /*0550*/  IMAD.SHL.U32 R4, R4, 0x8, RZ ;  /* 0x0000000804047824 */ /* 0x000fe200078e00ff */
[----:B------:R-:W0:Y:S04]  /*0560*/  LDCU UR4, c[0x0][0x3d8] ;  /* 0x00007b00ff0477ac */ /* 0x000e280008000800 */
[----:B------:R-:W-:Y:S01]  /*0570*/  LOP3.LUT R4, R4, 0x8, RZ, 0xe2, !PT ;  /* 0x0000000804047812 */ /* 0x000fe200078ee2ff */
[----:B---3--:R1:W-:Y:S04]  /*0580*/  STS.U16 [R3], R6 ;  /* 0x0000000603007388 */ /* 0x0083e80000000400 */
[----:B----4-:R-:W-:Y:S04]  /*0590*/  STS.U16 [R3+0x140], R10 ;  /* 0x0001400a03007388 */ /* 0x010fe80000000400 */
[----:B-----5:R-:W-:Y:S01]  /*05a0*/  STS.U16 [R3+0x40], R14 ;  /* 0x0000400e03007388 */ /* 0x020fe20000000400 */
[----:B-1----:R-:W-:-:S03]  /*05b0*/  SHF.R.U32.HI R6, RZ, 0x4, R17 ;  /* 0x00000004ff067819 */ /* 0x002fc60000011611 */
[----:B------:R-:W-:Y:S02]  /*05c0*/  STS.U16 [R3+0x180], R28 ;  /* 0x0001801c03007388 */ /* 0x000fe40000000400 */
[----:B------:R-:W-:Y:S02]  /*05d0*/  IMAD R5, R6, 0x8, R5 ;  /* 0x0000000806057824 */ /* 0x000fe400078e0205 */
[----:B------:R1:W-:Y:S02]  /*05e0*/  STS.U16 [R3+0x80], R22 ;  /* 0x0000801603007388 */ /* 0x0003e40000000400 */
[----:B------:R-:W-:Y:S02]  /*05f0*/  IMAD R5, R5, 0x20, R4 ;  /* 0x0000002005057824 */ /* 0x000fe400078e0204 */
[----:B------:R2:W-:Y:S04]  /*0600*/  STS.U16 [R3+0x1c0], R7 ;  /* 0x0001c00703007388 */ /* 0x0005e80000000400 */
[----:B------:R-:W-:Y:S01]  /*0610*/  STS.U16 [R3+0xc0], R24 ;  /* 0x0000c01803007388 */ /* 0x000fe20000000400 */
[----:B-1----:R-:W-:-:S03]  /*0620*/  IMAD.U32 R22, R5, 0x2, R2 ;  /* 0x0000000205167824 */ /* 0x002fc600078e0002 */
[----:B------:R-:W-:Y:S01]  /*0630*/  STS.U16 [R3+0x200], R11 ;  /* 0x0002000b03007388 */ /* 0x000fe20000000400 */
[----:B------:R-:W-:Y:S01]  /*0640*/  IMAD.U32 R2, R15, 0x4, R2 ;  /* 0x000000040f027824 */ /* 0x000fe200078e0002 */
[----:B--2---:R-:W-:Y:S02]  /*0650*/  SHF.R.U32.HI R7, RZ, 0x3, R8 ;  /* 0x00000003ff077819 */ /* 0x004fe40000011608 */
[----:B------:R-:W-:Y:S01]  /*0660*/  STS.U16 [R3+0x100], R26 ;  /* 0x0001001a03007388 */ /* 0x000fe20000000400 */
[----:B------:R-:W-:Y:S02]  /*0670*/  LOP3.LUT R8, R8, 0x7, RZ, 0xc0, !PT ;  /* 0x0000000708087812 */ /* 0x000fe400078ec0ff */
[----:B------:R-:W-:Y:S01]  /*0680*/  IMAD.SHL.U32 R7, R7, 0x8, RZ ;  /* 0x0000000807077824 */ /* 0x000fe200078e00ff */
[----:B------:R1:W-:Y:S01]  /*0690*/  STS.U16 [R3+0x240], R16 ;  /* 0x0002401003007388 */ /* 0x0003e20000000400 */
[----:B------:R-:W-:Y:S03]  /*06a0*/  BAR.SYNC.DEFER_BLOCKING 0x0 ;  /* 0x0000000000007b1d */ /* 0x000fe60000010000 */
[----:B------:R-:W-:-:S05]  /*06b0*/  LOP3.LUT R8, R7, 0x8, R8, 0xe2, !PT ;  /* 0x0000000807087812 */ /* 0x000fca00078ee208 */
[----:B------:R-:W-:-:S05]  /*06c0*/  IMAD.SHL.U32 R8, R8, 0x8, RZ ;  /* 0x0000000808087824 */ /* 0x000fca00078e00ff */
[----:B-1----:R-:W-:Y:S01]  /*06d0*/  LEA R16, R8, UR6, 0x1 ;  /* 0x0000000608107c11 */ /* 0x002fe2000f8e08ff */
[----:B------:R-:W1:Y:S04]  /*06e0*/  LDS R18, [R9] ;  /* 0x0000000009127984 */ /* 0x000e680000000800 */
[----:B------:R-:W2:Y:S04]  /*06f0*/  LDS R14, [R9+0x10] ;  /* 0x00001000090e7984 */ /* 0x000ea80000000800 */
[----:B------:R-:W3:Y:S04]  /*0700*/  LDS R13, [R9+0x20] ;  /* 0x00002000090d7984 */ /* 0x000ee80000000800 */
[----:B------:R-:W4:Y:S04]  /*0710*/  LDS R12, [R9+0x30] ;  /* 0x00003000090c7984 */ /* 0x000f280000000800 */
[----:B------:R-:W-:Y:S04]  /*0720*/  LDSM.16.MT88.2 R16, [R16] ;  /* 0x000000001010783b */ /* 0x000fe80000004100 */
[----:B------:R-:W-:Y:S04]  /*0730*/  LDSM.16.MT88.4 R4, [R22] ;  /* 0x000000001604783b */ /* 0x000fe80000004200 */
[----:B------:R-:W-:Y:S04]  /*0740*/  LDSM.16.MT88.4 R8, [R22+0x20] ;  /* 0x000020001608783b */ /* 0x000fe80000004200 */
[----:B-1----:R-:W-:Y:S04]  /*0750*/  MOVM.16.MT88 R18, R18 ;  /* 0x000000001212723a */ /* 0x002fe80000000000 */
[----:B--2---:R-:W1:Y:S04]  /*0760*/  MOVM.16.MT88 R19, R14 ;  /* 0x000000000e13723a */ /* 0x004e680000000000 */
[----:B---3--:R-:W-:Y:S04]  /*0770*/  MOVM.16.MT88 R20, R13 ;  /* 0x000000000d14723a */ /* 0x008fe80000000000 */
[----:B----4-:R-:W2:Y:S01]  /*0780*/  MOVM.16.MT88 R21, R12 ;  /* 0x000000000c15723a */ /* 0x010ea20000000000 */
[-C--:B-1----:R-:W-:Y:S08]  /*0790*/  HMMA.16816.F16 R4, R4, R16.reuse, R18 ;  /* 0x000000100404723c */ /* 0x082ff00000000812 */
[----:B--2---:R-:W-:Y:S11]  /*07a0*/  HMMA.16816.F16 R8, R8, R16, R20 ;  /* 0x000000100808723c */ /* 0x004ff60000000814 */
[----:B------:R-:W-:-:S02]  /*07b0*/  HSETP2.GT.AND P5, P2, R5, RZ.H0_H0, PT ;  /* 0x200000ff05007234 */ /* 0x000fc40003aa4000 */
[----:B------:R-:W-:Y:S02]  /*07c0*/  HSETP2.GT.AND P3, P1, R4, RZ.H0_H0, PT ;  /* 0x200000ff04007234 */ /* 0x000fe40003964000 */
[C---:B------:R-:W-:Y:S02]  /*07d0*/  PRMT R7, R5.reuse, 0x7632, R7 ;  /* 0x0000763205077816 */ /* 0x040fe40000000007 */
[----:B------:R-:W-:Y:S02]  /*07e0*/  SEL R10, R5, RZ, P5 ;  /* 0x000000ff050a7207 */ /* 0x000fe40002800000 */
[----:B------:R-:W-:Y:S02]  /*07f0*/  HSETP2.GT.AND P4, P0, R8, RZ.H0_H0, PT ;  /* 0x200000ff08007234 */ /* 0x000fe40003884000 */
[----:B------:R-:W-:Y:S02]  /*0800*/  HSETP2.GT.AND P5, P6, R9, RZ.H0_H0, PT ;  /* 0x200000ff09007234 */ /* 0x000fe40003ea4000 */
[----:B------:R-:W-:-:S02]  /*0810*/  PRMT R11, R8, 0x7632, R11 ;  /* 0x00007632080b7816 */ /* 0x000fc4000000000b */
[C---:B------:R-:W-:Y:S02]  /*0820*/  PRMT R12, R9.reuse, 0x7632, R12 ;  /* 0x00007632090c7816 */ /* 0x040fe4000000000c */
[----:B------:R-:W-:Y:S02]  /*0830*/  PRMT R6, R4, 0x7632, R6 ;  /* 0x0000763204067816 */ /* 0x000fe40000000006 */
[----:B------:R-:W-:Y:S02]  /*0840*/  SEL R8, R8, RZ, P4 ;  /* 0x000000ff08087207 */ /* 0x000fe40002000000 */
[----:B------:R-:W-:Y:S02]  /*0850*/  SEL R9, R9, RZ, P5 ;  /* 0x000000ff09097207 */ /* 0x000fe40002800000 */
[----:B------:R-:W-:Y:S02]  /*0860*/  SEL R11, R11, RZ, P0 ;  /* 0x000000ff0b0b7207 */ /* 0x000fe40000000000 */
[----:B------:R-:W-:-:S02]  /*0870*/  SEL R12, R12, RZ, P6 ;  /* 0x000000ff0c0c7207 */ /* 0x000fc40003000000 */
[----:B------:R-:W-:Y:S02]  /*0880*/  SEL R4, R4, RZ, P3 ;  /* 0x000000ff04047207 */ /* 0x000fe40001800000 */
[----:B------:R-:W-:Y:S02]  /*0890*/  SEL R7, R7, RZ, P2 ;  /* 0x000000ff07077207 */ /* 0x000fe40001000000 */
[----:B------:R-:W-:Y:S02]  /*08a0*/  SEL R5, R6, RZ, P1 ;  /* 0x000000ff06057207 */ /* 0x000fe40000800000 */
[----:B------:R-:W-:Y:S02]  /*08b0*/  PRMT R8, R8, 0x5410, R11 ;  /* 0x0000541008087816 */ /* 0x000fe4000000000b */
[----:B------:R-:W-:Y:S02]  /*08c0*/  PRMT R9, R9, 0x5410, R12 ;  /* 0x0000541009097816 */ /* 0x000fe4000000000c */
[----:B------:R-:W-:-:S02]  /*08d0*/  PRMT R7, R10, 0x5410, R7 ;  /* 0x000054100a077816 */ /* 0x000fc40000000007 */
[----:B------:R-:W-:Y:S01]  /*08e0*/  PRMT R4, R4, 0x5410, R5 ;  /* 0x0000541004047816 */ /* 0x000fe20000000005 */
[----:B------:R-:W1:Y:S01]  /*08f0*/  MOVM.16.MT88 R8, R8 ;  /* 0x000000000808723a */ /* 0x000e620000000000 */
[----:B0-----:R-:W-:-:S03]  /*0900*/  ISETP.GE.AND P0, PT, R0, UR4, PT ;  /* 0x0000000400007c0c */ /* 0x001fc6000bf06270 */
[----:B------:R0:W2:Y:S04]  /*0910*/  MOVM.16.MT88 R11, R7 ;  /* 0x00000000070b723a */ /* 0x0000a80000000000 */
[----:B------:R3:W4:Y:S04]  /*0920*/  MOVM.16.MT88 R10, R4 ;  /* 0x00000000040a723a */ /* 0x0007280000000000 */
[----:B------:R-:W5:Y:S01]  /*0930*/  MOVM.16.MT88 R9, R9 ;  /* 0x000000000909723a */ /* 0x000f620000000000 */
[----:B0-----:R-:W0:Y:S08]  /*0940*/  LDC.64 R6, c[0x3][0xa0] ;  /* 0x00c02800ff067b82 */ /* 0x001e300000000a00 */
[----:B---3--:R-:W3:Y:S01]  /*0950*/  LDC.64 R4, c[0x3][0xa8] ;  /* 0x00c02a00ff047b82 */ /* 0x008ee20000000a00 */
[----:B-1----:R-:W-:Y:S04]  /*0960*/  STS [R2+0x20], R8 ;  /* 0x0000200802007388 */ /* 0x002fe80000000800 */
[----:B--2---:R-:W-:Y:S04]  /*0970*/  STS [R2+0x10], R11 ;  /* 0x0000100b02007388 */ /* 0x004fe80000000800 */
[----:B----4-:R-:W-:Y:S04]  /*0980*/  STS [R2], R10 ;  /* 0x0000000a02007388 */ /* 0x010fe80000000800 */
[----:B-----5:R-:W-:Y:S01]  /*0990*/  STS [R2+0x30], R9 ;  /* 0x0000300902007388 */ /* 0x020fe20000000800 */
[----:B------:R-:W-:-:S03]  /*09a0*/  NOP ;  /* 0x0000000000007918 */ /* 0x000fc60000000000 */
[----:B------:R-:W0:Y:S04]  /*09b0*/  LDS.U16 R13, [R3] ;  /* 0x00000000030d7984 */ /* 0x000e280000000400 */
[----:B------:R-:W1:Y:S04]  /*09c0*/  LDS.U16 R12, [R3+0x40] ;  /* 0x00004000030c7984 */ /* 0x000e680000000400 */
[----:B------:R-:W3:Y:S04]  /*09d0*/  LDS.U16 R15, [R3+0x80] ;  /* 0x00008000030f7984 */ /* 0x000ee80000000400 */
[----:B------:R-:W2:Y:S04]  /*09e0*/  LDS.U16 R14, [R3+0xc0] ;  /* 0x0000c000030e7984 */ /* 0x000ea80000000400 */
[----:B------:R-:W4:Y:S04]  /*09f0*/  LDS.U16 R11, [R3+0x100] ;  /* 0x00010000030b7984 */ /* 0x000f280000000400 */
[----:B------:R-:W4:Y:S04]  /*0a00*/  LDS.U16 R8, [R3+0x140] ;  /* 0x0001400003087984 */ /* 0x000f280000000400 */
[----:B------:R-:W4:Y:S04]  /*0a10*/  LDS.U16 R9, [R3+0x180] ;  /* 0x0001800003097984 */ /* 0x000f280000000400 */
[----:B------:R5:W4:Y:S02]  /*0a20*/  LDS.U16 R10, [R3+0x1c0] ;  /* 0x0001c000030a7984 */ /* 0x000b240000000400 */
[----:B-----5:R-:W4:Y:S01]  /*0a30*/  LDC.64 R2, c[0x3][0xb0] ;  /* 0x00c02c00ff027b82 */ /* 0x020f220000000a00 */
[----:B0-----:R-:W-:-:S04]  /*0a40*/  HFMA2 R6, R13.H0_H0, R6, RZ.H0_H0 ;  /* 0x000000060d067231 */ /* 0x001fc800000408ff */
[----:B-1----:R-:W-:-:S04]  /*0a50*/  HFMA2 R6, R12.H0_H0, R7, R6 ;  /* 0x000000070c067231 */ /* 0x002fc80000000806 */
[----:B---3--:R-:W-:Y:S02]  /*0a60*/  HFMA2 R4, R15.H0_H0, R4, R6 ;  /* 0x000000040f047231 */ /* 0x008fe40000000806 */
[----:B------:R-:W0:Y:S02]  /*0a70*/  LDC.64 R6, c[0x3][0xb8] ;  /* 0x00c02e00ff067b82 */ /* 0x000e240000000a00 */
[----:B--2---:R-:W-:Y:S01]  /*0a80*/  HFMA2 R14, R14.H0_H0, R5, R4 ;  /* 0x000000050e0e7231 */ /* 0x004fe20000000804 */
[----:B------:R-:W-:Y:S06]  /*0a90*/  @P0 EXIT ;  /* 0x000000000000094d */ /* 0x000fec0003800000 */
[----:B------:R-:W1:Y:S01]  /*0aa0*/  LDC.64 R4, c[0x0][0x3d0] ;  /* 0x0000f400ff047b82 */ /* 0x000e620000000a00 */
[----:B----4-:R-:W-:-:S04]  /*0ab0*/  HFMA2 R2, R11.H0_H0, R2, R14 ;  /* 0x000000020b027231 */ /* 0x010fc8000000080e */
[----:B------:R-:W-:-:S04]  /*0ac0*/  HFMA2 R3, R8.H0_H0, R3, R2 ;  /* 0x0000000308037231 */ /* 0x000fc80000000802 */
[----:B0-----:R-:W-:-:S04]  /*0ad0*/  HFMA2 R3, R9.H0_H0, R6, R3 ;  /* 0x0000000609037231 */ /* 0x001fc80000000803 */
[----:B------:R-:W-:-:S04]  /*0ae0*/  HFMA2 R3, R10.H0_H0, R7, R3 ;  /* 0x000000070a037231 */ /* 0x000fc80000000803 */
[----:B------:R-:W-:-:S05]  /*0af0*/  HADD2 R6, R3, -10.203125, 2.984375 ;  /* 0xc91a41f803067430 */ /* 0x000fca0000000000 */
[----:B------:R-:W-:Y:S02]  /*0b00*/  HADD2.F32 R7, -RZ, R6.H1_H1 ;  /* 0x30000006ff077230 */ /* 0x000fe40000004100 */
[----:B-1----:R-:W-:-:S04]  /*0b10*/  IMAD.WIDE R2, R0, 0x4, R4 ;  /* 0x0000000400027825 */ /* 0x002fc800078e0204 */
[----:B------:R-:W-:Y:S01]  /*0b20*/  HADD2.F32 R5, -RZ, R6.H0_H0 ;  /* 0x20000006ff057230 */ /* 0x000fe20000004100 */
[----:B------:R-:W-:Y:S04]  /*0b30*/  STG.E desc[UR8][R2.64+0x4], R7 ;  /* 0x0000040702007986 */ /* 0x000fe8000c101908 */
[----:B------:R-:W-:Y:S01]  /*0b40*/  STG.E desc[UR8][R2.64], R5 ;  /* 0x0000000502007986 */ /* 0x000fe2000c101908 */
[----:B------:R-:W-:Y:S05]  /*0b50*/  EXIT ;  /* 0x000000000000794d */ /* 0x000fea0003800000 */
.L_x_2:
[----:B------:R-:W-:-:S00]  /*0b60*/  BRA `(.L_x_2) ;  /* 0xfffffffc00fc7947 */ /* 0x000fc0000383ffff */
[----:B------:R-:W-:-:S00]  /*0b70*/  NOP ;  /* 0x0000000000007918 */ /* 0x000fc00000000000 */
        /* <DEDUP_REMOVED lines=8> */
.L_x_3:


//--------------------- .nv.shared._Z13nrpol3_kernelPfS_S_S_S_P6__halfS1_S1_S1_S1_S_if --------------------------
	.section	.nv.shared._Z13nrpol3_kernelPfS_S_S_S_P6__halfS1_S1_S1_S1_S_if,"aw",@nobits
	.sectionflags	@""
	.align	2
.nv.shared._Z13nrpol3_kernelPfS_S_S_S_P6__halfS1_S1_S1_S1_S_if:
	.zero		9984


//--------------------- .nv.shared.reserved.0     --------------------------
	.section	.nv.shared.reserved.0,"aw",@nobits
	.weak		__nv_reservedSMEM_offset_0_alias
	.size		__nv_reservedSMEM_offset_0_alias, 0, 64
	.other		__nv_reservedSMEM_offset_0_alias,@"STO_CUDA_RESERVED_SHARED STV_DEFAULT"
__nv_reservedSMEM_offset_0_alias:
	.zero		0
	.zero		64


//--------------------- .nv.constant0._Z13nrpol3_kernelPfS_S_S_S_P6__halfS1_S1_S1_S1_S_if --------------------------
	.section	.nv.constant0._Z13nrpol3_kernelPfS_S_S_S_P6__halfS1_S1_S1_S1_S_if,"a",@progbits
	.sectionflags	@""
	.align	4
.nv.constant0._Z13nrpol3_kernelPfS_S_S_S_P6__halfS1_S1_S1_S1_S_if:
	.zero		992


//--------------------- SYMBOLS --------------------------

	.type		.nv.reservedSmem.offset0,@object
	.size		.nv.reservedSmem.offset0,0x4
	.type		.nv.reservedSmem.cap,@object
	.size		.nv.reservedSmem.cap,0x4
